//
// Generated by NVIDIA NVVM Compiler
//
// Compiler Build ID: CL-36424714
// Cuda compilation tools, release 13.0, V13.0.88
// Based on NVVM 20.0.0
//

.version 9.0
.target sm_100
.address_size 64

	// .globl	_Z11kernel_funcPiS_S_

.visible .entry _Z11kernel_funcPiS_S_(
	.param .u64 .ptr .align 1 _Z11kernel_funcPiS_S__param_0,
	.param .u64 .ptr .align 1 _Z11kernel_funcPiS_S__param_1,
	.param .u64 .ptr .align 1 _Z11kernel_funcPiS_S__param_2
)
{
	.reg .b32 	%r<5>;
	.reg .b64 	%rd<11>;

	ld.param.u64 	%rd1, [_Z11kernel_funcPiS_S__param_0];
	ld.param.u64 	%rd2, [_Z11kernel_funcPiS_S__param_1];
	ld.param.u64 	%rd3, [_Z11kernel_funcPiS_S__param_2];
	cvta.to.global.u64 	%rd4, %rd1;
	cvta.to.global.u64 	%rd5, %rd3;
	cvta.to.global.u64 	%rd6, %rd2;
	mov.u32 	%r1, %tid.x;
	mul.wide.u32 	%rd7, %r1, 4;
	add.s64 	%rd8, %rd6, %rd7;
	ld.global.u32 	%r2, [%rd8];
	add.s64 	%rd9, %rd5, %rd7;
	ld.global.u32 	%r3, [%rd9];
	mul.lo.s32 	%r4, %r3, %r2;
	add.s64 	%rd10, %rd4, %rd7;
	st.global.u32 	[%rd10], %r4;
	ret;

}


// ===== COMPILED SASS (sm_100) =====

	.target	sm_100

	.elftype	@"ET_EXEC"


//--------------------- .note.nv.tkinfo           --------------------------
	.section	.note.nv.tkinfo,"",@"SHT_NOTE"
	.sectionflags	@"SHF_NOTE_NV_TKINFO"
	.tkinfo
        /*0018*/ 	.word	0x00000002
        /*0030*/ 	.string	""
        /*0030*/ 	.string	"ptxas"
        /*0030*/ 	.string	"Cuda compilation tools, release 13.0, V13.0.88"
        /*0030*/ 	.string	"Build cuda_13.0.r13.0/compiler.36424714_0"
        /*0030*/ 	.string	"-arch sm_100 -m 64 "



//--------------------- .note.nv.cuinfo           --------------------------
	.section	.note.nv.cuinfo,"",@"SHT_NOTE"
	.sectionflags	@"SHF_NOTE_NV_CUINFO"
        /*0018*/ 	.short	0x0002
        /*001a*/ 	.short	0x0064
        /*001c*/ 	.short	0x0082
	.zero		2


//--------------------- .nv.info                  --------------------------
	.section	.nv.info,"",@"SHT_CUDA_INFO"
	.align	4


	//----- nvinfo : EIATTR_REGCOUNT
	.align		4
        /*0000*/ 	.byte	0x04, 0x2f
        /*0002*/ 	.short	(.L_1 - .L_0)
	.align		4
.L_0:
        /*0004*/ 	.word	index@(_Z11kernel_funcPiS_S_)
        /*0008*/ 	.word	0x0000000c


	//----- nvinfo : EIATTR_FRAME_SIZE
	.align		4
.L_1:
        /*000c*/ 	.byte	0x04, 0x11
        /*000e*/ 	.short	(.L_3 - .L_2)
	.align		4
.L_2:
        /*0010*/ 	.word	index@(_Z11kernel_funcPiS_S_)
        /*0014*/ 	.word	0x00000000


	//----- nvinfo : EIATTR_MIN_STACK_SIZE
	.align		4
.L_3:
        /*0018*/ 	.byte	0x04, 0x12
        /*001a*/ 	.short	(.L_5 - .L_4)
	.align		4
.L_4:
        /*001c*/ 	.word	index@(_Z11kernel_funcPiS_S_)
        /*0020*/ 	.word	0x00000000
.L_5:


//--------------------- .nv.compat                --------------------------
	.section	.nv.compat,"",@"SHT_CUDA_COMPAT_INFO"
	.align	4
        /*0000*/ 	.byte	0x02, 0x09, 0x00, 0x00, 0x02, 0x02, 0x01, 0x00, 0x02, 0x05, 0x05, 0x00, 0x03, 0x07, 0x01, 0x01
        /*0010*/ 	.byte	0x02, 0x03, 0x00, 0x00, 0x02, 0x06, 0x01, 0x00, 0x04, 0x0b, 0x08, 0x00, 0x09, 0x00, 0x00, 0x00
        /*0020*/ 	.byte	0x00, 0x00, 0x00, 0x00


//--------------------- .nv.info._Z11kernel_funcPiS_S_ --------------------------
	.section	.nv.info._Z11kernel_funcPiS_S_,"",@"SHT_CUDA_INFO"
	.sectionflags	@""
	.align	4


	//----- nvinfo : EIATTR_CUDA_API_VERSION
	.align		4
        /*0000*/ 	.byte	0x04, 0x37
        /*0002*/ 	.short	(.L_7 - .L_6)
.L_6:
        /*0004*/ 	.word	0x00000082


	//----- nvinfo : EIATTR_KPARAM_INFO
	.align		4
.L_7:
        /*0008*/ 	.byte	0x04, 0x17
        /*000a*/ 	.short	(.L_9 - .L_8)
.L_8:
        /*000c*/ 	.word	0x00000000
        /*0010*/ 	.short	0x0002
        /*0012*/ 	.short	0x0010
        /*0014*/ 	.byte	0x00, 0xf5, 0x21, 0x00


	//----- nvinfo : EIATTR_KPARAM_INFO
	.align		4
.L_9:
        /*0018*/ 	.byte	0x04, 0x17
        /*001a*/ 	.short	(.L_11 - .L_10)
.L_10:
        /*001c*/ 	.word	0x00000000
        /*0020*/ 	.short	0x0001
        /*0022*/ 	.short	0x0008
        /*0024*/ 	.byte	0x00, 0xf5, 0x21, 0x00


	//----- nvinfo : EIATTR_KPARAM_INFO
	.align		4
.L_11:
        /*0028*/ 	.byte	0x04, 0x17
        /*002a*/ 	.short	(.L_13 - .L_12)
.L_12:
        /*002c*/ 	.word	0x00000000
        /*0030*/ 	.short	0x0000
        /*0032*/ 	.short	0x0000
        /*0034*/ 	.byte	0x00, 0xf5, 0x21, 0x00


	//----- nvinfo : EIATTR_SPARSE_MMA_MASK
	.align		4
.L_13:
        /*0038*/ 	.byte	0x03, 0x50
        /*003a*/ 	.short	0x0000


	//----- nvinfo : EIATTR_MAXREG_COUNT
	.align		4
        /*003c*/ 	.byte	0x03, 0x1b
        /*003e*/ 	.short	0x00ff


	//----- nvinfo : EIATTR_MERCURY_ISA_VERSION
	.align		4
        /*0040*/ 	.byte	0x03, 0x5f
        /*0042*/ 	.short	0x0101


	//----- nvinfo : EIATTR_VRC_CTA_INIT_COUNT
	.align		4
        /*0044*/ 	.byte	0x02, 0x4a
	.zero		1
	.zero		1


	//----- nvinfo : EIATTR_EXIT_INSTR_OFFSETS
	.align		4
        /*0048*/ 	.byte	0x04, 0x1c
        /*004a*/ 	.short	(.L_15 - .L_14)


	//   ....[0]....
.L_14:
        /*004c*/ 	.word	0x000000d0


	//----- nvinfo : EIATTR_CBANK_PARAM_SIZE
	.align		4
.L_15:
        /*0050*/ 	.byte	0x03, 0x19
        /*0052*/ 	.short	0x0018


	//----- nvinfo : EIATTR_PARAM_CBANK
	.align		4
        /*0054*/ 	.byte	0x04, 0x0a
        /*0056*/ 	.short	(.L_17 - .L_16)
	.align		4
.L_16:
        /*0058*/ 	.word	index@(.nv.constant0._Z11kernel_funcPiS_S_)
        /*005c*/ 	.short	0x0380
        /*005e*/ 	.short	0x0018


	//----- nvinfo : EIATTR_SW_WAR
	.align		4
.L_17:
        /*0060*/ 	.byte	0x04, 0x36
        /*0062*/ 	.short	(.L_19 - .L_18)
.L_18:
        /*0064*/ 	.word	0x00000008
.L_19:


//--------------------- .nv.callgraph             --------------------------
	.section	.nv.callgraph,"",@"SHT_CUDA_CALLGRAPH"
	.align	4
	.sectionentsize	8
	.align		4
        /*0000*/ 	.word	0x00000000
	.align		4
        /*0004*/ 	.word	0xffffffff
	.align		4
        /*0008*/ 	.word	0x00000000
	.align		4
        /*000c*/ 	.word	0xfffffffe
	.align		4
        /*0010*/ 	.word	0x00000000
	.align		4
        /*0014*/ 	.word	0xfffffffd
	.align		4
        /*0018*/ 	.word	0x00000000
	.align		4
        /*001c*/ 	.word	0xfffffffc


//--------------------- .text._Z11kernel_funcPiS_S_ --------------------------
	.section	.text._Z11kernel_funcPiS_S_,"ax",@progbits
	.align	128
        .global         _Z11kernel_funcPiS_S_
        .type           _Z11kernel_funcPiS_S_,@function
        .size           _Z11kernel_funcPiS_S_,(.L_x_1 - _Z11kernel_funcPiS_S_)
        .other          _Z11kernel_funcPiS_S_,@"STO_CUDA_ENTRY STV_DEFAULT"
_Z11kernel_funcPiS_S_:
.text._Z11kernel_funcPiS_S_:
[----:B------:R-:W-:Y:S01]  /*0000*/  LDC R1, c[0x0][0x37c] ;  /* 0x0000df00ff017b82 */ /* 0x000fe20000000800 */
[----:B------:R-:W0:Y:S07]  /*0010*/  S2R R9, SR_TID.X ;  /* 0x0000000000097919 */ /* 0x000e2e0000002100 */
[----:B------:R-:W0:Y:S01]  /*0020*/  LDC.64 R2, c[0x0][0x388] ;  /* 0x0000e200ff027b82 */ /* 0x000e220000000a00 */
[----:B------:R-:W1:Y:S07]  /*0030*/  LDCU.64 UR4, c[0x0][0x358] ;  /* 0x00006b00ff0477ac */ /* 0x000e6e0008000a00 */
[----:B------:R-:W2:Y:S08]  /*0040*/  LDC.64 R4, c[0x0][0x390] ;  /* 0x0000e400ff047b82 */ /* 0x000eb00000000a00 */
[----:B------:R-:W3:Y:S01]  /*0050*/  LDC.64 R6, c[0x0][0x380] ;  /* 0x0000e000ff067b82 */ /* 0x000ee20000000a00 */
[----:B0-----:R-:W-:-:S04]  /*0060*/  IMAD.WIDE.U32 R2, R9, 0x4, R2 ;  /* 0x0000000409027825 */ /* 0x001fc800078e0002 */
[C---:B--2---:R-:W-:Y:S02]  /*0070*/  IMAD.WIDE.U32 R4, R9.reuse, 0x4, R4 ;  /* 0x0000000409047825 */ /* 0x044fe400078e0004 */
[----:B-1----:R-:W2:Y:S04]  /*0080*/  LDG.E R2, desc[UR4][R2.64] ;  /* 0x0000000402027981 */ /* 0x002ea8000c1e1900 */
[----:B------:R-:W2:Y:S01]  /*0090*/  LDG.E R5, desc[UR4][R4.64] ;  /* 0x0000000404057981 */ /* 0x000ea2000c1e1900 */
[----:B---3--:R-:W-:-:S04]  /*00a0*/  IMAD.WIDE.U32 R6, R9, 0x4, R6 ;  /* 0x0000000409067825 */ /* 0x008fc800078e0006 */
[----:B--2---:R-:W-:-:S05]  /*00b0*/  IMAD R9, R2, R5, RZ ;  /* 0x0000000502097224 */ /* 0x004fca00078e02ff */
[----:B------:R-:W-:Y:S01]  /*00c0*/  STG.E desc[UR4][R6.64], R9 ;  /* 0x0000000906007986 */ /* 0x000fe2000c101904 */
[----:B------:R-:W-:Y:S05]  /*00d0*/  EXIT ;  /* 0x000000000000794d */ /* 0x000fea0003800000 */
.L_x_0:
[----:B------:R-:W-:-:S00]  /*00e0*/  BRA `(.L_x_0) ;  /* 0xfffffffc00fc7947 */ /* 0x000fc0000383ffff */
[----:B------:R-:W-:-:S00]  /*00f0*/  NOP ;  /* 0x0000000000007918 */ /* 0x000fc00000000000 */
        /* <DEDUP_REMOVED lines=8> */
.L_x_1:


//--------------------- .nv.shared.reserved.0     --------------------------
	.section	.nv.shared.reserved.0,"aw",@nobits
	.weak		__nv_reservedSMEM_offset_0_alias
	.size		__nv_reservedSMEM_offset_0_alias, 0, 64
	.other		__nv_reservedSMEM_offset_0_alias,@"STO_CUDA_RESERVED_SHARED STV_DEFAULT"
__nv_reservedSMEM_offset_0_alias:
	.zero		0
	.zero		64


//--------------------- .nv.constant0._Z11kernel_funcPiS_S_ --------------------------
	.section	.nv.constant0._Z11kernel_funcPiS_S_,"a",@progbits
	.sectionflags	@""
	.align	4
.nv.constant0._Z11kernel_funcPiS_S_:
	.zero		920


//--------------------- SYMBOLS --------------------------

	.type		.nv.reservedSmem.offset0,@object
	.size		.nv.reservedSmem.offset0,0x4
